//
// Generated by NVIDIA NVVM Compiler
//
// Compiler Build ID: CL-36424714
// Cuda compilation tools, release 13.0, V13.0.88
// Based on NVVM 20.0.0
//

.version 9.0
.target sm_100
.address_size 64

	// .globl	fftKernel
.global .align 4 .b8 __cudart_i2opi_f[24] = {65, 144, 67, 60, 153, 149, 98, 219, 192, 221, 52, 245, 209, 87, 39, 252, 41, 21, 68, 78, 110, 131, 249, 162};

.visible .entry fftKernel(
	.param .u64 .ptr .align 1 fftKernel_param_0,
	.param .u32 fftKernel_param_1,
	.param .u32 fftKernel_param_2
)
{
	.local .align 4 .b8 	__local_depot0[28];
	.reg .b64 	%SP;
	.reg .b64 	%SPL;
	.reg .pred 	%p<18>;
	.reg .b32 	%r<89>;
	.reg .b32 	%f<65>;
	.reg .b64 	%rd<45>;
	.reg .b64 	%fd<5>;

	mov.u64 	%SPL, __local_depot0;
	ld.param.u64 	%rd18, [fftKernel_param_0];
	ld.param.u32 	%r30, [fftKernel_param_1];
	ld.param.u32 	%r29, [fftKernel_param_2];
	add.u64 	%rd1, %SPL, 0;
	mov.u32 	%r31, %tid.x;
	mov.u32 	%r32, %ctaid.x;
	mov.u32 	%r33, %ntid.x;
	mad.lo.s32 	%r1, %r32, %r33, %r31;
	setp.ge.s32 	%p1, %r1, %r30;
	@%p1 bra 	$L__BB0_18;
	cvta.to.global.u64 	%rd20, %rd18;
	rem.s32 	%r34, %r1, %r29;
	sub.s32 	%r35, %r1, %r34;
	shl.b32 	%r36, %r35, 1;
	add.s32 	%r37, %r36, %r34;
	mul.wide.s32 	%rd21, %r37, 8;
	add.s64 	%rd2, %rd20, %rd21;
	ld.global.v2.f32 	{%f2, %f1}, [%rd2];
	mul.wide.s32 	%rd22, %r29, 8;
	add.s64 	%rd3, %rd2, %rd22;
	ld.global.v2.f32 	{%f4, %f3}, [%rd3];
	cvt.rn.f32.s32 	%f15, %r34;
	mul.f32 	%f16, %f15, 0fC0C90FDB;
	cvt.rn.f32.s32 	%f17, %r29;
	add.f32 	%f18, %f17, %f17;
	div.rn.f32 	%f5, %f16, %f18;
	mul.f32 	%f19, %f5, 0f3F22F983;
	cvt.rni.s32.f32 	%r88, %f19;
	cvt.rn.f32.s32 	%f20, %r88;
	fma.rn.f32 	%f21, %f20, 0fBFC90FDA, %f5;
	fma.rn.f32 	%f22, %f20, 0fB3A22168, %f21;
	fma.rn.f32 	%f64, %f20, 0fA7C234C5, %f22;
	abs.f32 	%f7, %f5;
	setp.ltu.f32 	%p2, %f7, 0f47CE4780;
	mov.u32 	%r84, %r88;
	mov.f32 	%f63, %f64;
	@%p2 bra 	$L__BB0_9;
	setp.neu.f32 	%p3, %f7, 0f7F800000;
	@%p3 bra 	$L__BB0_4;
	mov.f32 	%f25, 0f00000000;
	mul.rn.f32 	%f63, %f5, %f25;
	mov.b32 	%r84, 0;
	bra.uni 	$L__BB0_9;
$L__BB0_4:
	mov.b32 	%r3, %f5;
	shl.b32 	%r39, %r3, 8;
	or.b32  	%r4, %r39, -2147483648;
	mov.b64 	%rd41, 0;
	mov.b32 	%r81, 0;
	mov.u64 	%rd39, __cudart_i2opi_f;
	mov.u64 	%rd40, %rd1;
$L__BB0_5:
	.pragma "nounroll";
	ld.global.nc.u32 	%r40, [%rd39];
	mad.wide.u32 	%rd25, %r40, %r4, %rd41;
	shr.u64 	%rd41, %rd25, 32;
	st.local.u32 	[%rd40], %rd25;
	add.s32 	%r81, %r81, 1;
	add.s64 	%rd40, %rd40, 4;
	add.s64 	%rd39, %rd39, 4;
	setp.ne.s32 	%p4, %r81, 6;
	@%p4 bra 	$L__BB0_5;
	shr.u32 	%r41, %r3, 23;
	st.local.u32 	[%rd1+24], %rd41;
	and.b32  	%r7, %r41, 31;
	and.b32  	%r42, %r41, 224;
	add.s32 	%r43, %r42, -128;
	shr.u32 	%r44, %r43, 5;
	mul.wide.u32 	%rd26, %r44, 4;
	sub.s64 	%rd10, %rd1, %rd26;
	ld.local.u32 	%r82, [%rd10+24];
	ld.local.u32 	%r83, [%rd10+20];
	setp.eq.s32 	%p5, %r7, 0;
	@%p5 bra 	$L__BB0_8;
	shf.l.wrap.b32 	%r82, %r83, %r82, %r7;
	ld.local.u32 	%r45, [%rd10+16];
	shf.l.wrap.b32 	%r83, %r45, %r83, %r7;
$L__BB0_8:
	shr.u32 	%r46, %r82, 30;
	shf.l.wrap.b32 	%r47, %r83, %r82, 2;
	shl.b32 	%r48, %r83, 2;
	shr.u32 	%r49, %r47, 31;
	add.s32 	%r50, %r49, %r46;
	neg.s32 	%r51, %r50;
	setp.lt.s32 	%p6, %r3, 0;
	selp.b32 	%r84, %r51, %r50, %p6;
	xor.b32  	%r52, %r47, %r3;
	shr.s32 	%r53, %r47, 31;
	xor.b32  	%r54, %r53, %r47;
	xor.b32  	%r55, %r53, %r48;
	cvt.u64.u32 	%rd27, %r54;
	shl.b64 	%rd28, %rd27, 32;
	cvt.u64.u32 	%rd29, %r55;
	or.b64  	%rd30, %rd28, %rd29;
	cvt.rn.f64.s64 	%fd1, %rd30;
	mul.f64 	%fd2, %fd1, 0d3BF921FB54442D19;
	cvt.rn.f32.f64 	%f23, %fd2;
	neg.f32 	%f24, %f23;
	setp.lt.s32 	%p7, %r52, 0;
	selp.f32 	%f63, %f24, %f23, %p7;
$L__BB0_9:
	setp.ltu.f32 	%p8, %f7, 0f47CE4780;
	add.s32 	%r57, %r84, 1;
	mul.rn.f32 	%f26, %f63, %f63;
	and.b32  	%r58, %r84, 1;
	setp.eq.b32 	%p9, %r58, 1;
	selp.f32 	%f27, %f63, 0f3F800000, %p9;
	fma.rn.f32 	%f28, %f26, %f27, 0f00000000;
	fma.rn.f32 	%f29, %f26, 0f37CBAC00, 0fBAB607ED;
	selp.f32 	%f30, 0fB94D4153, %f29, %p9;
	selp.f32 	%f31, 0f3C0885E4, 0f3D2AAABB, %p9;
	fma.rn.f32 	%f32, %f30, %f26, %f31;
	selp.f32 	%f33, 0fBE2AAAA8, 0fBEFFFFFF, %p9;
	fma.rn.f32 	%f34, %f32, %f26, %f33;
	fma.rn.f32 	%f35, %f34, %f28, %f27;
	and.b32  	%r59, %r57, 2;
	setp.eq.s32 	%p10, %r59, 0;
	mov.f32 	%f36, 0f00000000;
	sub.f32 	%f37, %f36, %f35;
	selp.f32 	%f11, %f35, %f37, %p10;
	@%p8 bra 	$L__BB0_17;
	setp.neu.f32 	%p11, %f7, 0f7F800000;
	@%p11 bra 	$L__BB0_12;
	mov.f32 	%f40, 0f00000000;
	mul.rn.f32 	%f64, %f5, %f40;
	mov.b32 	%r88, 0;
	bra.uni 	$L__BB0_17;
$L__BB0_12:
	mov.b32 	%r16, %f5;
	shl.b32 	%r61, %r16, 8;
	or.b32  	%r17, %r61, -2147483648;
	mov.b64 	%rd44, 0;
	mov.b32 	%r85, 0;
	mov.u64 	%rd42, __cudart_i2opi_f;
	mov.u64 	%rd43, %rd1;
$L__BB0_13:
	.pragma "nounroll";
	ld.global.nc.u32 	%r62, [%rd42];
	mad.wide.u32 	%rd33, %r62, %r17, %rd44;
	shr.u64 	%rd44, %rd33, 32;
	st.local.u32 	[%rd43], %rd33;
	add.s32 	%r85, %r85, 1;
	add.s64 	%rd43, %rd43, 4;
	add.s64 	%rd42, %rd42, 4;
	setp.ne.s32 	%p12, %r85, 6;
	@%p12 bra 	$L__BB0_13;
	shr.u32 	%r63, %r16, 23;
	st.local.u32 	[%rd1+24], %rd44;
	and.b32  	%r20, %r63, 31;
	and.b32  	%r64, %r63, 224;
	add.s32 	%r65, %r64, -128;
	shr.u32 	%r66, %r65, 5;
	mul.wide.u32 	%rd34, %r66, 4;
	sub.s64 	%rd17, %rd1, %rd34;
	ld.local.u32 	%r86, [%rd17+24];
	ld.local.u32 	%r87, [%rd17+20];
	setp.eq.s32 	%p13, %r20, 0;
	@%p13 bra 	$L__BB0_16;
	shf.l.wrap.b32 	%r86, %r87, %r86, %r20;
	ld.local.u32 	%r67, [%rd17+16];
	shf.l.wrap.b32 	%r87, %r67, %r87, %r20;
$L__BB0_16:
	shr.u32 	%r68, %r86, 30;
	shf.l.wrap.b32 	%r69, %r87, %r86, 2;
	shl.b32 	%r70, %r87, 2;
	shr.u32 	%r71, %r69, 31;
	add.s32 	%r72, %r71, %r68;
	neg.s32 	%r73, %r72;
	setp.lt.s32 	%p14, %r16, 0;
	selp.b32 	%r88, %r73, %r72, %p14;
	xor.b32  	%r74, %r69, %r16;
	shr.s32 	%r75, %r69, 31;
	xor.b32  	%r76, %r75, %r69;
	xor.b32  	%r77, %r75, %r70;
	cvt.u64.u32 	%rd35, %r76;
	shl.b64 	%rd36, %rd35, 32;
	cvt.u64.u32 	%rd37, %r77;
	or.b64  	%rd38, %rd36, %rd37;
	cvt.rn.f64.s64 	%fd3, %rd38;
	mul.f64 	%fd4, %fd3, 0d3BF921FB54442D19;
	cvt.rn.f32.f64 	%f38, %fd4;
	neg.f32 	%f39, %f38;
	setp.lt.s32 	%p15, %r74, 0;
	selp.f32 	%f64, %f39, %f38, %p15;
$L__BB0_17:
	mul.rn.f32 	%f41, %f64, %f64;
	and.b32  	%r79, %r88, 1;
	setp.eq.b32 	%p16, %r79, 1;
	selp.f32 	%f42, 0f3F800000, %f64, %p16;
	fma.rn.f32 	%f43, %f41, %f42, 0f00000000;
	fma.rn.f32 	%f44, %f41, 0f37CBAC00, 0fBAB607ED;
	selp.f32 	%f45, %f44, 0fB94D4153, %p16;
	selp.f32 	%f46, 0f3D2AAABB, 0f3C0885E4, %p16;
	fma.rn.f32 	%f47, %f45, %f41, %f46;
	selp.f32 	%f48, 0fBEFFFFFF, 0fBE2AAAA8, %p16;
	fma.rn.f32 	%f49, %f47, %f41, %f48;
	fma.rn.f32 	%f50, %f49, %f43, %f42;
	and.b32  	%r80, %r88, 2;
	setp.eq.s32 	%p17, %r80, 0;
	mov.f32 	%f51, 0f00000000;
	sub.f32 	%f52, %f51, %f50;
	selp.f32 	%f53, %f50, %f52, %p17;
	mul.f32 	%f54, %f4, %f11;
	mul.f32 	%f55, %f3, %f53;
	sub.f32 	%f56, %f54, %f55;
	mul.f32 	%f57, %f4, %f53;
	fma.rn.f32 	%f58, %f3, %f11, %f57;
	add.f32 	%f59, %f2, %f56;
	add.f32 	%f60, %f1, %f58;
	st.global.v2.f32 	[%rd2], {%f59, %f60};
	sub.f32 	%f61, %f2, %f56;
	sub.f32 	%f62, %f1, %f58;
	st.global.v2.f32 	[%rd3], {%f61, %f62};
$L__BB0_18:
	ret;

}


// ===== COMPILED SASS (sm_100) =====

	.target	sm_100

	.elftype	@"ET_EXEC"


//--------------------- .note.nv.tkinfo           --------------------------
	.section	.note.nv.tkinfo,"",@"SHT_NOTE"
	.sectionflags	@"SHF_NOTE_NV_TKINFO"
	.tkinfo
        /*0018*/ 	.word	0x00000002
        /*0030*/ 	.string	""
        /*0030*/ 	.string	"ptxas"
        /*0030*/ 	.string	"Cuda compilation tools, release 13.0, V13.0.88"
        /*0030*/ 	.string	"Build cuda_13.0.r13.0/compiler.36424714_0"
        /*0030*/ 	.string	"-arch sm_100 -m 64 "



//--------------------- .note.nv.cuinfo           --------------------------
	.section	.note.nv.cuinfo,"",@"SHT_NOTE"
	.sectionflags	@"SHF_NOTE_NV_CUINFO"
        /*0018*/ 	.short	0x0002
        /*001a*/ 	.short	0x0064
        /*001c*/ 	.short	0x0082
	.zero		2


//--------------------- .nv.info                  --------------------------
	.section	.nv.info,"",@"SHT_CUDA_INFO"
	.align	4


	//----- nvinfo : EIATTR_REGCOUNT
	.align		4
        /*0000*/ 	.byte	0x04, 0x2f
        /*0002*/ 	.short	(.L_2 - .L_1)
	.align		4
.L_1:
        /*0004*/ 	.word	index@(fftKernel)
        /*0008*/ 	.word	0x0000001a


	//----- nvinfo : EIATTR_FRAME_SIZE
	.align		4
.L_2:
        /*000c*/ 	.byte	0x04, 0x11
        /*000e*/ 	.short	(.L_4 - .L_3)
	.align		4
.L_3:
        /*0010*/ 	.word	index@($__internal_0_$__cuda_sm3x_div_rn_noftz_f32_slowpath)
        /*0014*/ 	.word	0x00000020


	//----- nvinfo : EIATTR_FRAME_SIZE
	.align		4
.L_4:
        /*0018*/ 	.byte	0x04, 0x11
        /*001a*/ 	.short	(.L_6 - .L_5)
	.align		4
.L_5:
        /*001c*/ 	.word	index@(fftKernel)
        /*0020*/ 	.word	0x00000020


	//----- nvinfo : EIATTR_MIN_STACK_SIZE
	.align		4
.L_6:
        /*0024*/ 	.byte	0x04, 0x12
        /*0026*/ 	.short	(.L_8 - .L_7)
	.align		4
.L_7:
        /*0028*/ 	.word	index@(fftKernel)
        /*002c*/ 	.word	0x00000020
.L_8:


//--------------------- .nv.compat                --------------------------
	.section	.nv.compat,"",@"SHT_CUDA_COMPAT_INFO"
	.align	4
        /*0000*/ 	.byte	0x02, 0x09, 0x00, 0x00, 0x02, 0x02, 0x01, 0x00, 0x02, 0x05, 0x05, 0x00, 0x03, 0x07, 0x01, 0x01
        /*0010*/ 	.byte	0x02, 0x03, 0x00, 0x00, 0x02, 0x06, 0x01, 0x00, 0x04, 0x0b, 0x08, 0x00, 0x01, 0x00, 0x00, 0x00
        /*0020*/ 	.byte	0x00, 0x00, 0x00, 0x00


//--------------------- .nv.info.fftKernel        --------------------------
	.section	.nv.info.fftKernel,"",@"SHT_CUDA_INFO"
	.sectionflags	@""
	.align	4


	//----- nvinfo : EIATTR_CUDA_API_VERSION
	.align		4
        /*0000*/ 	.byte	0x04, 0x37
        /*0002*/ 	.short	(.L_10 - .L_9)
.L_9:
        /*0004*/ 	.word	0x00000082


	//----- nvinfo : EIATTR_KPARAM_INFO
	.align		4
.L_10:
        /*0008*/ 	.byte	0x04, 0x17
        /*000a*/ 	.short	(.L_12 - .L_11)
.L_11:
        /*000c*/ 	.word	0x00000000
        /*0010*/ 	.short	0x0002
        /*0012*/ 	.short	0x000c
        /*0014*/ 	.byte	0x00, 0xf0, 0x11, 0x00


	//----- nvinfo : EIATTR_KPARAM_INFO
	.align		4
.L_12:
        /*0018*/ 	.byte	0x04, 0x17
        /*001a*/ 	.short	(.L_14 - .L_13)
.L_13:
        /*001c*/ 	.word	0x00000000
        /*0020*/ 	.short	0x0001
        /*0022*/ 	.short	0x0008
        /*0024*/ 	.byte	0x00, 0xf0, 0x11, 0x00


	//----- nvinfo : EIATTR_KPARAM_INFO
	.align		4
.L_14:
        /*0028*/ 	.byte	0x04, 0x17
        /*002a*/ 	.short	(.L_16 - .L_15)
.L_15:
        /*002c*/ 	.word	0x00000000
        /*0030*/ 	.short	0x0000
        /*0032*/ 	.short	0x0000
        /*0034*/ 	.byte	0x00, 0xf5, 0x21, 0x00


	//----- nvinfo : EIATTR_SPARSE_MMA_MASK
	.align		4
.L_16:
        /*0038*/ 	.byte	0x03, 0x50
        /*003a*/ 	.short	0x0000


	//----- nvinfo : EIATTR_MAXREG_COUNT
	.align		4
        /*003c*/ 	.byte	0x03, 0x1b
        /*003e*/ 	.short	0x00ff


	//----- nvinfo : EIATTR_MERCURY_ISA_VERSION
	.align		4
        /*0040*/ 	.byte	0x03, 0x5f
        /*0042*/ 	.short	0x0101


	//----- nvinfo : EIATTR_VRC_CTA_INIT_COUNT
	.align		4
        /*0044*/ 	.byte	0x02, 0x4a
	.zero		1
	.zero		1


	//----- nvinfo : EIATTR_EXIT_INSTR_OFFSETS
	.align		4
        /*0048*/ 	.byte	0x04, 0x1c
        /*004a*/ 	.short	(.L_18 - .L_17)


	//   ....[0]....
.L_17:
        /*004c*/ 	.word	0x00000080


	//   ....[1]....
        /*0050*/ 	.word	0x00000e20


	//----- nvinfo : EIATTR_CRS_STACK_SIZE
	.align		4
.L_18:
        /*0054*/ 	.byte	0x04, 0x1e
        /*0056*/ 	.short	(.L_20 - .L_19)
.L_19:
        /*0058*/ 	.word	0x00000000


	//----- nvinfo : EIATTR_CBANK_PARAM_SIZE
	.align		4
.L_20:
        /*005c*/ 	.byte	0x03, 0x19
        /*005e*/ 	.short	0x0010


	//----- nvinfo : EIATTR_PARAM_CBANK
	.align		4
        /*0060*/ 	.byte	0x04, 0x0a
        /*0062*/ 	.short	(.L_22 - .L_21)
	.align		4
.L_21:
        /*0064*/ 	.word	index@(.nv.constant0.fftKernel)
        /*0068*/ 	.short	0x0380
        /*006a*/ 	.short	0x0010


	//----- nvinfo : EIATTR_SW_WAR
	.align		4
.L_22:
        /*006c*/ 	.byte	0x04, 0x36
        /*006e*/ 	.short	(.L_24 - .L_23)
.L_23:
        /*0070*/ 	.word	0x00000008
.L_24:


//--------------------- .nv.callgraph             --------------------------
	.section	.nv.callgraph,"",@"SHT_CUDA_CALLGRAPH"
	.align	4
	.sectionentsize	8
	.align		4
        /*0000*/ 	.word	0x00000000
	.align		4
        /*0004*/ 	.word	0xffffffff
	.align		4
        /*0008*/ 	.word	0x00000000
	.align		4
        /*000c*/ 	.word	0xfffffffe
	.align		4
        /*0010*/ 	.word	0x00000000
	.align		4
        /*0014*/ 	.word	0xfffffffd
	.align		4
        /*0018*/ 	.word	0x00000000
	.align		4
        /*001c*/ 	.word	0xfffffffc


//--------------------- .nv.constant4             --------------------------
	.section	.nv.constant4,"a",@progbits
	.align	8
	.align		8
.nv.constant4:
        /*0000*/ 	.dword	__cudart_i2opi_f


//--------------------- .text.fftKernel           --------------------------
	.section	.text.fftKernel,"ax",@progbits
	.align	128
        .global         fftKernel
        .type           fftKernel,@function
        .size           fftKernel,(.L_x_20 - fftKernel)
        .other          fftKernel,@"STO_CUDA_ENTRY STV_DEFAULT"
fftKernel:
.text.fftKernel:
[----:B------:R-:W0:Y:S01]  /*0000*/  LDC R1, c[0x0][0x37c] ;  /* 0x0000df00ff017b82 */ /* 0x000e220000000800 */
[----:B------:R-:W1:Y:S07]  /*0010*/  S2R R0, SR_TID.X ;  /* 0x0000000000007919 */ /* 0x000e6e0000002100 */
[----:B------:R-:W1:Y:S01]  /*0020*/  S2UR UR4, SR_CTAID.X ;  /* 0x00000000000479c3 */ /* 0x000e620000002500 */
[----:B------:R-:W2:Y:S01]  /*0030*/  LDCU UR5, c[0x0][0x388] ;  /* 0x00007100ff0577ac */ /* 0x000ea20008000800 */
[----:B0-----:R-:W-:-:S06]  /*0040*/  VIADD R1, R1, 0xffffffe0 ;  /* 0xffffffe001017836 */ /* 0x001fcc0000000000 */
[----:B------:R-:W1:Y:S02]  /*0050*/  LDC R3, c[0x0][0x360] ;  /* 0x0000d800ff037b82 */ /* 0x000e640000000800 */
[----:B-1----:R-:W-:-:S05]  /*0060*/  IMAD R0, R3, UR4, R0 ;  /* 0x0000000403007c24 */ /* 0x002fca000f8e0200 */
[----:B--2---:R-:W-:-:S13]  /*0070*/  ISETP.GE.AND P0, PT, R0, UR5, PT ;  /* 0x0000000500007c0c */ /* 0x004fda000bf06270 */
[----:B------:R-:W-:Y:S05]  /*0080*/  @P0 EXIT ;  /* 0x000000000000094d */ /* 0x000fea0003800000 */
[----:B------:R-:W0:Y:S01]  /*0090*/  LDC R3, c[0x0][0x38c] ;  /* 0x0000e300ff037b82 */ /* 0x000e220000000800 */
[----:B------:R-:W-:Y:S01]  /*00a0*/  ISETP.GE.AND P2, PT, R0, RZ, PT ;  /* 0x000000ff0000720c */ /* 0x000fe20003f46270 */
[----:B------:R-:W1:Y:S01]  /*00b0*/  LDCU.64 UR6, c[0x0][0x358] ;  /* 0x00006b00ff0677ac */ /* 0x000e620008000a00 */
[----:B0-----:R-:W-:-:S04]  /*00c0*/  IABS R7, R3 ;  /* 0x0000000300077213 */ /* 0x001fc80000000000 */
[----:B------:R-:W0:Y:S08]  /*00d0*/  I2F.RP R2, R7 ;  /* 0x0000000700027306 */ /* 0x000e300000209400 */
[----:B0-----:R-:W0:Y:S02]  /*00e0*/  MUFU.RCP R2, R2 ;  /* 0x0000000200027308 */ /* 0x001e240000001000 */
[----:B0-----:R-:W-:-:S06]  /*00f0*/  VIADD R4, R2, 0xffffffe ;  /* 0x0ffffffe02047836 */ /* 0x001fcc0000000000 */
[----:B------:R0:W2:Y:S02]  /*0100*/  F2I.FTZ.U32.TRUNC.NTZ R5, R4 ;  /* 0x0000000400057305 */ /* 0x0000a4000021f000 */
[----:B0-----:R-:W-:Y:S02]  /*0110*/  IMAD.MOV.U32 R4, RZ, RZ, RZ ;  /* 0x000000ffff047224 */ /* 0x001fe400078e00ff */
[----:B--2---:R-:W-:-:S04]  /*0120*/  IMAD.MOV R6, RZ, RZ, -R5 ;  /* 0x000000ffff067224 */ /* 0x004fc800078e0a05 */
[----:B------:R-:W-:Y:S01]  /*0130*/  IMAD R9, R6, R7, RZ ;  /* 0x0000000706097224 */ /* 0x000fe200078e02ff */
[----:B------:R-:W-:-:S03]  /*0140*/  IABS R6, R0 ;  /* 0x0000000000067213 */ /* 0x000fc60000000000 */
[----:B------:R-:W-:-:S06]  /*0150*/  IMAD.HI.U32 R5, R5, R9, R4 ;  /* 0x0000000905057227 */ /* 0x000fcc00078e0004 */
[----:B------:R-:W-:-:S04]  /*0160*/  IMAD.HI.U32 R5, R5, R6, RZ ;  /* 0x0000000605057227 */ /* 0x000fc800078e00ff */
[----:B------:R-:W-:-:S04]  /*0170*/  IMAD.MOV R5, RZ, RZ, -R5 ;  /* 0x000000ffff057224 */ /* 0x000fc800078e0a05 */
[----:B------:R-:W-:-:S05]  /*0180*/  IMAD R2, R7, R5, R6 ;  /* 0x0000000507027224 */ /* 0x000fca00078e0206 */
[----:B------:R-:W-:-:S13]  /*0190*/  ISETP.GT.U32.AND P0, PT, R7, R2, PT ;  /* 0x000000020700720c */ /* 0x000fda0003f04070 */
[----:B------:R-:W-:Y:S01]  /*01a0*/  @!P0 IMAD.IADD R2, R2, 0x1, -R7 ;  /* 0x0000000102028824 */ /* 0x000fe200078e0a07 */
[----:B------:R-:W-:-:S04]  /*01b0*/  ISETP.NE.AND P0, PT, R3, RZ, PT ;  /* 0x000000ff0300720c */ /* 0x000fc80003f05270 */
[----:B------:R-:W-:-:S13]  /*01c0*/  ISETP.GT.U32.AND P1, PT, R7, R2, PT ;  /* 0x000000020700720c */ /* 0x000fda0003f24070 */
[----:B------:R-:W-:Y:S02]  /*01d0*/  @!P1 IMAD.IADD R2, R2, 0x1, -R7 ;  /* 0x0000000102029824 */ /* 0x000fe400078e0a07 */
[----:B------:R-:W0:Y:S02]  /*01e0*/  LDC.64 R6, c[0x0][0x380] ;  /* 0x0000e000ff067b82 */ /* 0x000e240000000a00 */
[----:B------:R-:W-:Y:S01]  /*01f0*/  @!P2 IMAD.MOV R2, RZ, RZ, -R2 ;  /* 0x000000ffff02a224 */ /* 0x000fe200078e0a02 */
[----:B------:R-:W-:-:S05]  /*0200*/  @!P0 LOP3.LUT R2, RZ, R3, RZ, 0x33, !PT ;  /* 0x00000003ff028212 */ /* 0x000fca00078e33ff */
[----:B------:R-:W-:-:S04]  /*0210*/  IMAD.IADD R5, R0, 0x1, -R2 ;  /* 0x0000000100057824 */ /* 0x000fc800078e0a02 */
[----:B------:R-:W-:-:S04]  /*0220*/  IMAD R5, R5, 0x2, R2 ;  /* 0x0000000205057824 */ /* 0x000fc800078e0202 */
[----:B0-----:R-:W-:-:S05]  /*0230*/  IMAD.WIDE R6, R5, 0x8, R6 ;  /* 0x0000000805067825 */ /* 0x001fca00078e0206 */
[----:B-1----:R0:W5:Y:S01]  /*0240*/  LDG.E.64 R10, desc[UR6][R6.64] ;  /* 0x00000006060a7981 */ /* 0x002162000c1e1b00 */
[----:B------:R-:W-:-:S05]  /*0250*/  IMAD.WIDE R8, R3, 0x8, R6 ;  /* 0x0000000803087825 */ /* 0x000fca00078e0206 */
[----:B------:R0:W5:Y:S01]  /*0260*/  LDG.E.64 R12, desc[UR6][R8.64] ;  /* 0x00000006080c7981 */ /* 0x000162000c1e1b00 */
[----:B------:R-:W-:-:S05]  /*0270*/  I2FP.F32.S32 R3, R3 ;  /* 0x0000000300037245 */ /* 0x000fca0000201400 */
[----:B------:R-:W-:-:S04]  /*0280*/  FADD R3, R3, R3 ;  /* 0x0000000303037221 */ /* 0x000fc80000000000 */
[----:B------:R-:W1:Y:S01]  /*0290*/  MUFU.RCP R4, R3 ;  /* 0x0000000300047308 */ /* 0x000e620000001000 */
[----:B------:R-:W-:-:S05]  /*02a0*/  I2FP.F32.S32 R0, R2 ;  /* 0x0000000200007245 */ /* 0x000fca0000201400 */
[----:B------:R-:W-:-:S04]  /*02b0*/  FMUL R0, R0, -6.2831854820251464844 ;  /* 0xc0c90fdb00007820 */ /* 0x000fc80000400000 */
[----:B------:R-:W2:Y:S01]  /*02c0*/  FCHK P0, R0, R3 ;  /* 0x0000000300007302 */ /* 0x000ea20000000000 */
[----:B-1----:R-:W-:-:S04]  /*02d0*/  FFMA R5, -R3, R4, 1 ;  /* 0x3f80000003057423 */ /* 0x002fc80000000104 */
[----:B------:R-:W-:-:S04]  /*02e0*/  FFMA R5, R4, R5, R4 ;  /* 0x0000000504057223 */ /* 0x000fc80000000004 */
[----:B------:R-:W-:Y:S01]  /*02f0*/  FFMA R2, R0, R5, RZ ;  /* 0x0000000500027223 */ /* 0x000fe200000000ff */
[----:B------:R-:W-:Y:S03]  /*0300*/  BSSY.RECONVERGENT B0, `(.L_x_0) ;  /* 0x0000007000007945 */ /* 0x000fe60003800200 */
[----:B------:R-:W-:-:S04]  /*0310*/  FFMA R4, -R3, R2, R0 ;  /* 0x0000000203047223 */ /* 0x000fc80000000100 */
[----:B------:R-:W-:Y:S01]  /*0320*/  FFMA R5, R5, R4, R2 ;  /* 0x0000000405057223 */ /* 0x000fe20000000002 */
[----:B0-2---:R-:W-:Y:S06]  /*0330*/  @!P0 BRA `(.L_x_1) ;  /* 0x00000000000c8947 */ /* 0x005fec0003800000 */
[----:B------:R-:W-:-:S07]  /*0340*/  MOV R2, 0x360 ;  /* 0x0000036000027802 */ /* 0x000fce0000000f00 */
[----:B-----5:R-:W-:Y:S05]  /*0350*/  CALL.REL.NOINC `($__internal_0_$__cuda_sm3x_div_rn_noftz_f32_slowpath) ;  /* 0x0000000800b47944 */ /* 0x020fea0003c00000 */
[----:B------:R-:W-:-:S07]  /*0360*/  IMAD.MOV.U32 R5, RZ, RZ, R0 ;  /* 0x000000ffff057224 */ /* 0x000fce00078e0000 */
.L_x_1:
[----:B------:R-:W-:Y:S05]  /*0370*/  BSYNC.RECONVERGENT B0 ;  /* 0x0000000000007941 */ /* 0x000fea0003800200 */
.L_x_0:
[C---:B------:R-:W-:Y:S01]  /*0380*/  FMUL R0, R5.reuse, 0.63661974668502807617 ;  /* 0x3f22f98305007820 */ /* 0x040fe20000400000 */
[----:B------:R-:W-:Y:S01]  /*0390*/  FSETP.GE.AND P0, PT, |R5|, 105615, PT ;  /* 0x47ce47800500780b */ /* 0x000fe20003f06200 */
[----:B------:R-:W-:Y:S04]  /*03a0*/  BSSY.RECONVERGENT B0, `(.L_x_2) ;  /* 0x0000040000007945 */ /* 0x000fe80003800200 */
[----:B------:R-:W0:Y:S02]  /*03b0*/  F2I.NTZ R0, R0 ;  /* 0x0000000000007305 */ /* 0x000e240000203100 */
[----:B0-----:R-:W-:Y:S01]  /*03c0*/  I2FP.F32.S32 R2, R0 ;  /* 0x0000000000027245 */ /* 0x001fe20000201400 */
[----:B------:R-:W-:-:S04]  /*03d0*/  IMAD.MOV.U32 R18, RZ, RZ, R0 ;  /* 0x000000ffff127224 */ /* 0x000fc800078e0000 */
[----:B------:R-:W-:-:S04]  /*03e0*/  FFMA R3, R2, -1.5707962512969970703, R5 ;  /* 0xbfc90fda02037823 */ /* 0x000fc80000000005 */
[----:B------:R-:W-:-:S04]  /*03f0*/  FFMA R3, R2, -7.5497894158615963534e-08, R3 ;  /* 0xb3a2216802037823 */ /* 0x000fc80000000003 */
[----:B------:R-:W-:-:S04]  /*0400*/  FFMA R15, R2, -5.3903029534742383927e-15, R3 ;  /* 0xa7c234c5020f7823 */ /* 0x000fc80000000003 */
[----:B------:R-:W-:Y:S01]  /*0410*/  IMAD.MOV.U32 R2, RZ, RZ, R15 ;  /* 0x000000ffff027224 */ /* 0x000fe200078e000f */
[----:B------:R-:W-:Y:S06]  /*0420*/  @!P0 BRA `(.L_x_3) ;  /* 0x0000000000dc8947 */ /* 0x000fec0003800000 */
[----:B------:R-:W-:-:S13]  /*0430*/  FSETP.NEU.AND P0, PT, |R5|, +INF , PT ;  /* 0x7f8000000500780b */ /* 0x000fda0003f0d200 */
[----:B------:R-:W-:Y:S01]  /*0440*/  @!P0 FMUL R2, RZ, R5 ;  /* 0x00000005ff028220 */ /* 0x000fe20000400000 */
[----:B------:R-:W-:Y:S01]  /*0450*/  @!P0 IMAD.MOV.U32 R0, RZ, RZ, RZ ;  /* 0x000000ffff008224 */ /* 0x000fe200078e00ff */
[----:B------:R-:W-:Y:S06]  /*0460*/  @!P0 BRA `(.L_x_3) ;  /* 0x0000000000cc8947 */ /* 0x000fec0003800000 */
[----:B------:R-:W-:Y:S01]  /*0470*/  IMAD.SHL.U32 R2, R5, 0x100, RZ ;  /* 0x0000010005027824 */ /* 0x000fe200078e00ff */
[----:B------:R-:W0:Y:S01]  /*0480*/  LDCU.64 UR8, c[0x4][URZ] ;  /* 0x01000000ff0877ac */ /* 0x000e220008000a00 */
[----:B------:R-:W-:Y:S02]  /*0490*/  IMAD.MOV.U32 R14, RZ, RZ, RZ ;  /* 0x000000ffff0e7224 */ /* 0x000fe400078e00ff */
[----:B------:R-:W-:Y:S01]  /*04a0*/  IMAD.MOV.U32 R0, RZ, RZ, R1 ;  /* 0x000000ffff007224 */ /* 0x000fe200078e0001 */
[----:B------:R-:W-:Y:S01]  /*04b0*/  LOP3.LUT R21, R2, 0x80000000, RZ, 0xfc, !PT ;  /* 0x8000000002157812 */ /* 0x000fe200078efcff */
[----:B------:R-:W-:Y:S01]  /*04c0*/  UMOV UR5, URZ ;  /* 0x000000ff00057c82 */ /* 0x000fe20008000000 */
[----:B------:R-:W-:-:S05]  /*04d0*/  UMOV UR4, URZ ;  /* 0x000000ff00047c82 */ /* 0x000fca0008000000 */
.L_x_4:
[----:B0-----:R-:W-:Y:S02]  /*04e0*/  IMAD.U32 R16, RZ, RZ, UR8 ;  /* 0x00000008ff107e24 */ /* 0x001fe4000f8e00ff */
[----:B------:R-:W-:-:S05]  /*04f0*/  IMAD.U32 R17, RZ, RZ, UR9 ;  /* 0x00000009ff117e24 */ /* 0x000fca000f8e00ff */
[----:B------:R-:W2:Y:S01]  /*0500*/  LDG.E.CONSTANT R2, desc[UR6][R16.64] ;  /* 0x0000000610027981 */ /* 0x000ea2000c1e9900 */
[----:B------:R-:W-:Y:S02]  /*0510*/  UIADD3 UR8, UP0, UPT, UR8, 0x4, URZ ;  /* 0x0000000408087890 */ /* 0x000fe4000ff1e0ff */
[----:B------:R-:W-:Y:S02]  /*0520*/  UIADD3 UR4, UPT, UPT, UR4, 0x1, URZ ;  /* 0x0000000104047890 */ /* 0x000fe4000fffe0ff */
[----:B------:R-:W-:Y:S02]  /*0530*/  UIADD3.X UR9, UPT, UPT, URZ, UR9, URZ, UP0, !UPT ;  /* 0x00000009ff097290 */ /* 0x000fe400087fe4ff */
[----:B------:R-:W-:Y:S01]  /*0540*/  UISETP.NE.AND UP0, UPT, UR4, 0x6, UPT ;  /* 0x000000060400788c */ /* 0x000fe2000bf05270 */
[----:B--2---:R-:W-:-:S03]  /*0550*/  IMAD.WIDE.U32 R2, R2, R21, RZ ;  /* 0x0000001502027225 */ /* 0x004fc600078e00ff */
[----:B------:R-:W-:-:S04]  /*0560*/  IADD3 R19, P0, PT, R2, R14, RZ ;  /* 0x0000000e02137210 */ /* 0x000fc80007f1e0ff */
[----:B------:R-:W-:Y:S01]  /*0570*/  IADD3.X R14, PT, PT, R3, UR5, RZ, P0, !PT ;  /* 0x00000005030e7c10 */ /* 0x000fe200087fe4ff */
[----:B------:R0:W-:Y:S02]  /*0580*/  STL [R0], R19 ;  /* 0x0000001300007387 */ /* 0x0001e40000100800 */
[----:B0-----:R-:W-:Y:S01]  /*0590*/  VIADD R0, R0, 0x4 ;  /* 0x0000000400007836 */ /* 0x001fe20000000000 */
[----:B------:R-:W-:Y:S06]  /*05a0*/  BRA.U UP0, `(.L_x_4) ;  /* 0xfffffffd00cc7547 */ /* 0x000fec000b83ffff */
[----:B------:R-:W-:Y:S01]  /*05b0*/  SHF.R.U32.HI R4, RZ, 0x17, R5 ;  /* 0x00000017ff047819 */ /* 0x000fe20000011605 */
[----:B------:R0:W-:Y:S03]  /*05c0*/  STL [R1+0x18], R14 ;  /* 0x0000180e01007387 */ /* 0x0001e60000100800 */
[C---:B------:R-:W-:Y:S02]  /*05d0*/  LOP3.LUT R0, R4.reuse, 0xe0, RZ, 0xc0, !PT ;  /* 0x000000e004007812 */ /* 0x040fe400078ec0ff */
[----:B------:R-:W-:-:S03]  /*05e0*/  LOP3.LUT P0, RZ, R4, 0x1f, RZ, 0xc0, !PT ;  /* 0x0000001f04ff7812 */ /* 0x000fc6000780c0ff */
[----:B------:R-:W-:-:S05]  /*05f0*/  VIADD R0, R0, 0xffffff80 ;  /* 0xffffff8000007836 */ /* 0x000fca0000000000 */
[----:B------:R-:W-:-:S05]  /*0600*/  SHF.R.U32.HI R0, RZ, 0x5, R0 ;  /* 0x00000005ff007819 */ /* 0x000fca0000011600 */
[----:B------:R-:W-:-:S05]  /*0610*/  IMAD R19, R0, -0x4, R1 ;  /* 0xfffffffc00137824 */ /* 0x000fca00078e0201 */
[----:B------:R-:W2:Y:S04]  /*0620*/  LDL R0, [R19+0x18] ;  /* 0x0000180013007983 */ /* 0x000ea80000100800 */
[----:B------:R-:W2:Y:S04]  /*0630*/  LDL R3, [R19+0x14] ;  /* 0x0000140013037983 */ /* 0x000ea80000100800 */
[----:B------:R-:W3:Y:S01]  /*0640*/  @P0 LDL R2, [R19+0x10] ;  /* 0x0000100013020983 */ /* 0x000ee20000100800 */
[----:B------:R-:W-:Y:S01]  /*0650*/  LOP3.LUT R4, R4, 0x1f, RZ, 0xc0, !PT ;  /* 0x0000001f04047812 */ /* 0x000fe200078ec0ff */
[----:B------:R-:W-:Y:S01]  /*0660*/  UMOV UR4, 0x54442d19 ;  /* 0x54442d1900047882 */ /* 0x000fe20000000000 */
[----:B------:R-:W-:-:S02]  /*0670*/  UMOV UR5, 0x3bf921fb ;  /* 0x3bf921fb00057882 */ /* 0x000fc40000000000 */
[-C--:B--2---:R-:W-:Y:S02]  /*0680*/  @P0 SHF.L.W.U32.HI R0, R3, R4.reuse, R0 ;  /* 0x0000000403000219 */ /* 0x084fe40000010e00 */
[----:B---3--:R-:W-:Y:S02]  /*0690*/  @P0 SHF.L.W.U32.HI R3, R2, R4, R3 ;  /* 0x0000000402030219 */ /* 0x008fe40000010e03 */
[----:B------:R-:W-:Y:S02]  /*06a0*/  ISETP.GE.AND P0, PT, R5, RZ, PT ;  /* 0x000000ff0500720c */ /* 0x000fe40003f06270 */
[C---:B------:R-:W-:Y:S01]  /*06b0*/  SHF.L.W.U32.HI R2, R3.reuse, 0x2, R0 ;  /* 0x0000000203027819 */ /* 0x040fe20000010e00 */
[----:B------:R-:W-:-:S03]  /*06c0*/  IMAD.SHL.U32 R3, R3, 0x4, RZ ;  /* 0x0000000403037824 */ /* 0x000fc600078e00ff */
[----:B------:R-:W-:-:S04]  /*06d0*/  SHF.R.S32.HI R4, RZ, 0x1f, R2 ;  /* 0x0000001fff047819 */ /* 0x000fc80000011402 */
[C---:B------:R-:W-:Y:S02]  /*06e0*/  LOP3.LUT R16, R4.reuse, R3, RZ, 0x3c, !PT ;  /* 0x0000000304107212 */ /* 0x040fe400078e3cff */
[----:B------:R-:W-:Y:S02]  /*06f0*/  LOP3.LUT R17, R4, R2, RZ, 0x3c, !PT ;  /* 0x0000000204117212 */ /* 0x000fe400078e3cff */
[----:B------:R-:W-:Y:S02]  /*0700*/  SHF.R.U32.HI R3, RZ, 0x1e, R0 ;  /* 0x0000001eff037819 */ /* 0x000fe40000011600 */
[C---:B------:R-:W-:Y:S02]  /*0710*/  LOP3.LUT R4, R2.reuse, R5, RZ, 0x3c, !PT ;  /* 0x0000000502047212 */ /* 0x040fe400078e3cff */
[----:B------:R-:W1:Y:S01]  /*0720*/  I2F.F64.S64 R16, R16 ;  /* 0x0000001000107312 */ /* 0x000e620000301c00 */
[----:B------:R-:W-:Y:S02]  /*0730*/  LEA.HI R0, R2, R3, RZ, 0x1 ;  /* 0x0000000302007211 */ /* 0x000fe400078f08ff */
[----:B------:R-:W-:-:S03]  /*0740*/  ISETP.GE.AND P1, PT, R4, RZ, PT ;  /* 0x000000ff0400720c */ /* 0x000fc60003f26270 */
[----:B------:R-:W-:-:S04]  /*0750*/  IMAD.MOV R2, RZ, RZ, -R0 ;  /* 0x000000ffff027224 */ /* 0x000fc800078e0a00 */
[----:B------:R-:W-:Y:S01]  /*0760*/  @!P0 IMAD.MOV.U32 R0, RZ, RZ, R2 ;  /* 0x000000ffff008224 */ /* 0x000fe200078e0002 */
[----:B-1----:R-:W-:-:S10]  /*0770*/  DMUL R20, R16, UR4 ;  /* 0x0000000410147c28 */ /* 0x002fd40008000000 */
[----:B------:R-:W1:Y:S02]  /*0780*/  F2F.F32.F64 R20, R20 ;  /* 0x0000001400147310 */ /* 0x000e640000301000 */
[----:B01----:R-:W-:-:S07]  /*0790*/  FSEL R2, -R20, R20, !P1 ;  /* 0x0000001414027208 */ /* 0x003fce0004800100 */
.L_x_3:
[----:B------:R-:W-:Y:S05]  /*07a0*/  BSYNC.RECONVERGENT B0 ;  /* 0x0000000000007941 */ /* 0x000fea0003800200 */
.L_x_2:
[----:B------:R-:W-:Y:S01]  /*07b0*/  LOP3.LUT R14, R0, 0x1, RZ, 0xc0, !PT ;  /* 0x00000001000e7812 */ /* 0x000fe200078ec0ff */
[----:B------:R-:W-:Y:S02]  /*07c0*/  IMAD.MOV.U32 R20, RZ, RZ, 0x37cbac00 ;  /* 0x37cbac00ff147424 */ /* 0x000fe400078e00ff */
[----:B------:R-:W-:Y:S01]  /*07d0*/  FMUL R3, R2, R2 ;  /* 0x0000000202037220 */ /* 0x000fe20000400000 */
[----:B------:R-:W-:Y:S01]  /*07e0*/  VIADD R0, R0, 0x1 ;  /* 0x0000000100007836 */ /* 0x000fe20000000000 */
[----:B------:R-:W-:Y:S01]  /*07f0*/  ISETP.NE.U32.AND P0, PT, R14, 0x1, PT ;  /* 0x000000010e00780c */ /* 0x000fe20003f05070 */
[----:B------:R-:W-:Y:S02]  /*0800*/  IMAD.MOV.U32 R14, RZ, RZ, 0x3c0885e4 ;  /* 0x3c0885e4ff0e7424 */ /* 0x000fe400078e00ff */
[----:B------:R-:W-:Y:S01]  /*0810*/  FFMA R4, R3, R20, -0.0013887860113754868507 ;  /* 0xbab607ed03047423 */ /* 0x000fe20000000014 */
[----:B------:R-:W-:Y:S01]  /*0820*/  IMAD.MOV.U32 R17, RZ, RZ, 0x3e2aaaa8 ;  /* 0x3e2aaaa8ff117424 */ /* 0x000fe200078e00ff */
[----:B------:R-:W-:Y:S01]  /*0830*/  LOP3.LUT P1, RZ, R0, 0x2, RZ, 0xc0, !PT ;  /* 0x0000000200ff7812 */ /* 0x000fe2000782c0ff */
[----:B------:R-:W-:Y:S01]  /*0840*/  BSSY.RECONVERGENT B0, `(.L_x_5) ;  /* 0x0000043000007945 */ /* 0x000fe20003800200 */
[----:B------:R-:W-:-:S02]  /*0850*/  FSEL R14, R14, 0.041666727513074874878, !P0 ;  /* 0x3d2aaabb0e0e7808 */ /* 0x000fc40004000000 */
[----:B------:R-:W-:Y:S02]  /*0860*/  FSEL R4, R4, -0.00019574658654164522886, P0 ;  /* 0xb94d415304047808 */ /* 0x000fe40000000000 */
[----:B------:R-:W-:Y:S02]  /*0870*/  FSEL R0, R2, 1, !P0 ;  /* 0x3f80000002007808 */ /* 0x000fe40004000000 */
[----:B------:R-:W-:Y:S01]  /*0880*/  FSEL R17, -R17, -0.4999999701976776123, !P0 ;  /* 0xbeffffff11117808 */ /* 0x000fe20004000100 */
[----:B------:R-:W-:Y:S01]  /*0890*/  FFMA R4, R3, R4, R14 ;  /* 0x0000000403047223 */ /* 0x000fe2000000000e */
[----:B------:R-:W-:Y:S01]  /*08a0*/  FSETP.GE.AND P0, PT, |R5|, 105615, PT ;  /* 0x47ce47800500780b */ /* 0x000fe20003f06200 */
[C---:B------:R-:W-:Y:S02]  /*08b0*/  FFMA R19, R3.reuse, R0, RZ ;  /* 0x0000000003137223 */ /* 0x040fe400000000ff */
[----:B------:R-:W-:-:S04]  /*08c0*/  FFMA R4, R3, R4, R17 ;  /* 0x0000000403047223 */ /* 0x000fc80000000011 */
[----:B------:R-:W-:-:S04]  /*08d0*/  FFMA R19, R19, R4, R0 ;  /* 0x0000000413137223 */ /* 0x000fc80000000000 */
[----:B------:R-:W-:Y:S02]  /*08e0*/  @P1 FADD R19, RZ, -R19 ;  /* 0x80000013ff131221 */ /* 0x000fe40000000000 */
[----:B------:R-:W-:Y:S05]  /*08f0*/  @!P0 BRA `(.L_x_6) ;  /* 0x0000000000dc8947 */ /* 0x000fea0003800000 */
[----:B------:R-:W-:-:S13]  /*0900*/  FSETP.NEU.AND P0, PT, |R5|, +INF , PT ;  /* 0x7f8000000500780b */ /* 0x000fda0003f0d200 */
[----:B------:R-:W-:Y:S01]  /*0910*/  @!P0 FMUL R15, RZ, R5 ;  /* 0x00000005ff0f8220 */ /* 0x000fe20000400000 */
[----:B------:R-:W-:Y:S01]  /*0920*/  @!P0 IMAD.MOV.U32 R18, RZ, RZ, RZ ;  /* 0x000000ffff128224 */ /* 0x000fe200078e00ff */
[----:B------:R-:W-:Y:S06]  /*0930*/  @!P0 BRA `(.L_x_6) ;  /* 0x0000000000cc8947 */ /* 0x000fec0003800000 */
[----:B------:R-:W-:Y:S01]  /*0940*/  SHF.L.U32 R2, R5, 0x8, RZ ;  /* 0x0000000805027819 */ /* 0x000fe200000006ff */
[----:B------:R-:W-:Y:S01]  /*0950*/  IMAD.MOV.U32 R14, RZ, RZ, RZ ;  /* 0x000000ffff0e7224 */ /* 0x000fe200078e00ff */
[----:B------:R-:W0:Y:S01]  /*0960*/  LDCU.64 UR8, c[0x4][URZ] ;  /* 0x01000000ff0877ac */ /* 0x000e220008000a00 */
[----:B------:R-:W-:Y:S01]  /*0970*/  IMAD.MOV.U32 R0, RZ, RZ, R1 ;  /* 0x000000ffff007224 */ /* 0x000fe200078e0001 */
[----:B------:R-:W-:Y:S01]  /*0980*/  LOP3.LUT R21, R2, 0x80000000, RZ, 0xfc, !PT ;  /* 0x8000000002157812 */ /* 0x000fe200078efcff */
[----:B------:R-:W-:Y:S01]  /*0990*/  UMOV UR5, URZ ;  /* 0x000000ff00057c82 */ /* 0x000fe20008000000 */
[----:B------:R-:W-:-:S05]  /*09a0*/  UMOV UR4, URZ ;  /* 0x000000ff00047c82 */ /* 0x000fca0008000000 */
.L_x_7:
        /* <DEDUP_REMOVED lines=25> */
[----:B------:R-:W-:Y:S01]  /*0b40*/  UMOV UR5, 0x3bf921fb ;  /* 0x3bf921fb00057882 */ /* 0x000fe20000000000 */
[----:B------:R-:W-:-:S02]  /*0b50*/  ISETP.GE.AND P1, PT, R5, RZ, PT ;  /* 0x000000ff0500720c */ /* 0x000fc40003f26270 */
[-C--:B--2---:R-:W-:Y:S02]  /*0b60*/  @P0 SHF.L.W.U32.HI R0, R3, R4.reuse, R0 ;  /* 0x0000000403000219 */ /* 0x084fe40000010e00 */
[----:B---3--:R-:W-:-:S04]  /*0b70*/  @P0 SHF.L.W.U32.HI R3, R2, R4, R3 ;  /* 0x0000000402030219 */ /* 0x008fc80000010e03 */
[C---:B------:R-:W-:Y:S01]  /*0b80*/  SHF.L.W.U32.HI R2, R3.reuse, 0x2, R0 ;  /* 0x0000000203027819 */ /* 0x040fe20000010e00 */
[----:B------:R-:W-:-:S03]  /*0b90*/  IMAD.SHL.U32 R3, R3, 0x4, RZ ;  /* 0x0000000403037824 */ /* 0x000fc600078e00ff */
[----:B------:R-:W-:Y:S02]  /*0ba0*/  SHF.R.S32.HI R4, RZ, 0x1f, R2 ;  /* 0x0000001fff047819 */ /* 0x000fe40000011402 */
[----:B------:R-:W-:Y:S02]  /*0bb0*/  LOP3.LUT R5, R2, R5, RZ, 0x3c, !PT ;  /* 0x0000000502057212 */ /* 0x000fe400078e3cff */
[C---:B------:R-:W-:Y:S02]  /*0bc0*/  LOP3.LUT R16, R4.reuse, R3, RZ, 0x3c, !PT ;  /* 0x0000000304107212 */ /* 0x040fe400078e3cff */
[----:B------:R-:W-:Y:S02]  /*0bd0*/  LOP3.LUT R17, R4, R2, RZ, 0x3c, !PT ;  /* 0x0000000204117212 */ /* 0x000fe400078e3cff */
[----:B------:R-:W-:Y:S02]  /*0be0*/  SHF.R.U32.HI R3, RZ, 0x1e, R0 ;  /* 0x0000001eff037819 */ /* 0x000fe40000011600 */
[----:B------:R-:W-:-:S02]  /*0bf0*/  ISETP.GE.AND P0, PT, R5, RZ, PT ;  /* 0x000000ff0500720c */ /* 0x000fc40003f06270 */
[----:B------:R-:W1:Y:S01]  /*0c00*/  I2F.F64.S64 R16, R16 ;  /* 0x0000001000107312 */ /* 0x000e620000301c00 */
[----:B------:R-:W-:-:S05]  /*0c10*/  LEA.HI R18, R2, R3, RZ, 0x1 ;  /* 0x0000000302127211 */ /* 0x000fca00078f08ff */
[----:B------:R-:W-:-:S04]  /*0c20*/  IMAD.MOV R0, RZ, RZ, -R18 ;  /* 0x000000ffff007224 */ /* 0x000fc800078e0a12 */
[----:B------:R-:W-:Y:S01]  /*0c30*/  @!P1 IMAD.MOV.U32 R18, RZ, RZ, R0 ;  /* 0x000000ffff129224 */ /* 0x000fe200078e0000 */
[----:B-1----:R-:W-:-:S10]  /*0c40*/  DMUL R22, R16, UR4 ;  /* 0x0000000410167c28 */ /* 0x002fd40008000000 */
[----:B------:R-:W1:Y:S02]  /*0c50*/  F2F.F32.F64 R22, R22 ;  /* 0x0000001600167310 */ /* 0x000e640000301000 */
[----:B01----:R-:W-:-:S07]  /*0c60*/  FSEL R15, -R22, R22, !P0 ;  /* 0x00000016160f7208 */ /* 0x003fce0004000100 */
.L_x_6:
[----:B------:R-:W-:Y:S05]  /*0c70*/  BSYNC.RECONVERGENT B0 ;  /* 0x0000000000007941 */ /* 0x000fea0003800200 */
.L_x_5:
[----:B------:R-:W-:Y:S01]  /*0c80*/  FMUL R3, R15, R15 ;  /* 0x0000000f0f037220 */ /* 0x000fe20000400000 */
[C---:B------:R-:W-:Y:S01]  /*0c90*/  LOP3.LUT R0, R18.reuse, 0x1, RZ, 0xc0, !PT ;  /* 0x0000000112007812 */ /* 0x040fe200078ec0ff */
[----:B------:R-:W-:Y:S01]  /*0ca0*/  IMAD.MOV.U32 R2, RZ, RZ, 0x3d2aaabb ;  /* 0x3d2aaabbff027424 */ /* 0x000fe200078e00ff */
[----:B------:R-:W-:Y:S01]  /*0cb0*/  LOP3.LUT P1, RZ, R18, 0x2, RZ, 0xc0, !PT ;  /* 0x0000000212ff7812 */ /* 0x000fe2000782c0ff */
[----:B------:R-:W-:Y:S01]  /*0cc0*/  FFMA R20, R3, R20, -0.0013887860113754868507 ;  /* 0xbab607ed03147423 */ /* 0x000fe20000000014 */
[----:B------:R-:W-:Y:S01]  /*0cd0*/  ISETP.NE.U32.AND P0, PT, R0, 0x1, PT ;  /* 0x000000010000780c */ /* 0x000fe20003f05070 */
[----:B------:R-:W-:-:S03]  /*0ce0*/  IMAD.MOV.U32 R4, RZ, RZ, 0x3effffff ;  /* 0x3effffffff047424 */ /* 0x000fc600078e00ff */
[----:B------:R-:W-:Y:S02]  /*0cf0*/  FSEL R20, R20, -0.00019574658654164522886, !P0 ;  /* 0xb94d415314147808 */ /* 0x000fe40004000000 */
[----:B------:R-:W-:Y:S02]  /*0d00*/  FSEL R2, R2, 0.0083327032625675201416, !P0 ;  /* 0x3c0885e402027808 */ /* 0x000fe40004000000 */
[----:B------:R-:W-:Y:S02]  /*0d10*/  FSEL R0, R15, 1, P0 ;  /* 0x3f8000000f007808 */ /* 0x000fe40000000000 */
[----:B------:R-:W-:Y:S01]  /*0d20*/  FSEL R15, -R4, -0.16666662693023681641, !P0 ;  /* 0xbe2aaaa8040f7808 */ /* 0x000fe20004000100 */
[C---:B------:R-:W-:Y:S02]  /*0d30*/  FFMA R2, R3.reuse, R20, R2 ;  /* 0x0000001403027223 */ /* 0x040fe40000000002 */
[C---:B------:R-:W-:Y:S02]  /*0d40*/  FFMA R5, R3.reuse, R0, RZ ;  /* 0x0000000003057223 */ /* 0x040fe400000000ff */
[----:B------:R-:W-:-:S04]  /*0d50*/  FFMA R2, R3, R2, R15 ;  /* 0x0000000203027223 */ /* 0x000fc8000000000f */
[----:B------:R-:W-:-:S04]  /*0d60*/  FFMA R0, R5, R2, R0 ;  /* 0x0000000205007223 */ /* 0x000fc80000000000 */
[----:B------:R-:W-:-:S04]  /*0d70*/  @P1 FADD R0, RZ, -R0 ;  /* 0x80000000ff001221 */ /* 0x000fc80000000000 */
[-C--:B-----5:R-:W-:Y:S01]  /*0d80*/  FMUL R3, R13, R0.reuse ;  /* 0x000000000d037220 */ /* 0x0a0fe20000400000 */
[----:B------:R-:W-:-:S03]  /*0d90*/  FMUL R0, R12, R0 ;  /* 0x000000000c007220 */ /* 0x000fc60000400000 */
[-C--:B------:R-:W-:Y:S01]  /*0da0*/  FFMA R3, R12, R19.reuse, -R3 ;  /* 0x000000130c037223 */ /* 0x080fe20000000803 */
[----:B------:R-:W-:-:S03]  /*0db0*/  FFMA R0, R13, R19, R0 ;  /* 0x000000130d007223 */ /* 0x000fc60000000000 */
[C-C-:B------:R-:W-:Y:S01]  /*0dc0*/  FADD R2, R10.reuse, R3.reuse ;  /* 0x000000030a027221 */ /* 0x140fe20000000000 */
[----:B------:R-:W-:Y:S01]  /*0dd0*/  FADD R10, R10, -R3 ;  /* 0x800000030a0a7221 */ /* 0x000fe20000000000 */
[C-C-:B------:R-:W-:Y:S01]  /*0de0*/  FADD R3, R11.reuse, R0.reuse ;  /* 0x000000000b037221 */ /* 0x140fe20000000000 */
[----:B------:R-:W-:-:S04]  /*0df0*/  FADD R11, R11, -R0 ;  /* 0x800000000b0b7221 */ /* 0x000fc80000000000 */
[----:B------:R-:W-:Y:S04]  /*0e00*/  STG.E.64 desc[UR6][R6.64], R2 ;  /* 0x0000000206007986 */ /* 0x000fe8000c101b06 */
[----:B------:R-:W-:Y:S01]  /*0e10*/  STG.E.64 desc[UR6][R8.64], R10 ;  /* 0x0000000a08007986 */ /* 0x000fe2000c101b06 */
[----:B------:R-:W-:Y:S05]  /*0e20*/  EXIT ;  /* 0x000000000000794d */ /* 0x000fea0003800000 */
        .weak           $__internal_0_$__cuda_sm3x_div_rn_noftz_f32_slowpath
        .type           $__internal_0_$__cuda_sm3x_div_rn_noftz_f32_slowpath,@function
        .size           $__internal_0_$__cuda_sm3x_div_rn_noftz_f32_slowpath,(.L_x_20 - $__internal_0_$__cuda_sm3x_div_rn_noftz_f32_slowpath)
$__internal_0_$__cuda_sm3x_div_rn_noftz_f32_slowpath:
[--C-:B------:R-:W-:Y:S01]  /*0e30*/  SHF.R.U32.HI R5, RZ, 0x17, R3.reuse ;  /* 0x00000017ff057819 */ /* 0x100fe20000011603 */
[----:B------:R-:W-:Y:S01]  /*0e40*/  BSSY.RECONVERGENT B1, `(.L_x_8) ;  /* 0x0000064000017945 */ /* 0x000fe20003800200 */
[--C-:B------:R-:W-:Y:S01]  /*0e50*/  SHF.R.U32.HI R4, RZ, 0x17, R0.reuse ;  /* 0x00000017ff047819 */ /* 0x100fe20000011600 */
[----:B------:R-:W-:Y:S01]  /*0e60*/  IMAD.MOV.U32 R14, RZ, RZ, R0 ;  /* 0x000000ffff0e7224 */ /* 0x000fe200078e0000 */
[----:B------:R-:W-:Y:S01]  /*0e70*/  LOP3.LUT R5, R5, 0xff, RZ, 0xc0, !PT ;  /* 0x000000ff05057812 */ /* 0x000fe200078ec0ff */
[----:B------:R-:W-:Y:S01]  /*0e80*/  IMAD.MOV.U32 R15, RZ, RZ, R3 ;  /* 0x000000ffff0f7224 */ /* 0x000fe200078e0003 */
[----:B------:R-:W-:-:S03]  /*0e90*/  LOP3.LUT R18, R4, 0xff, RZ, 0xc0, !PT ;  /* 0x000000ff04127812 */ /* 0x000fc600078ec0ff */
[----:B------:R-:W-:Y:S02]  /*0ea0*/  VIADD R16, R5, 0xffffffff ;  /* 0xffffffff05107836 */ /* 0x000fe40000000000 */
[----:B------:R-:W-:-:S03]  /*0eb0*/  VIADD R17, R18, 0xffffffff ;  /* 0xffffffff12117836 */ /* 0x000fc60000000000 */
[----:B------:R-:W-:-:S04]  /*0ec0*/  ISETP.GT.U32.AND P0, PT, R16, 0xfd, PT ;  /* 0x000000fd1000780c */ /* 0x000fc80003f04070 */
[----:B------:R-:W-:-:S13]  /*0ed0*/  ISETP.GT.U32.OR P0, PT, R17, 0xfd, P0 ;  /* 0x000000fd1100780c */ /* 0x000fda0000704470 */
[----:B------:R-:W-:Y:S01]  /*0ee0*/  @!P0 MOV R4, RZ ;  /* 0x000000ff00048202 */ /* 0x000fe20000000f00 */
[----:B------:R-:W-:Y:S06]  /*0ef0*/  @!P0 BRA `(.L_x_9) ;  /* 0x00000000005c8947 */ /* 0x000fec0003800000 */
[----:B------:R-:W-:Y:S02]  /*0f00*/  FSETP.GTU.FTZ.AND P0, PT, |R0|, +INF , PT ;  /* 0x7f8000000000780b */ /* 0x000fe40003f1c200 */
[----:B------:R-:W-:-:S04]  /*0f10*/  FSETP.GTU.FTZ.AND P1, PT, |R3|, +INF , PT ;  /* 0x7f8000000300780b */ /* 0x000fc80003f3c200 */
[----:B------:R-:W-:-:S13]  /*0f20*/  PLOP3.LUT P0, PT, P0, P1, PT, 0xf8, 0x8f ;  /* 0x00000000008f781c */ /* 0x000fda0000703f70 */
[----:B------:R-:W-:Y:S05]  /*0f30*/  @P0 BRA `(.L_x_10) ;  /* 0x00000004004c0947 */ /* 0x000fea0003800000 */
[----:B------:R-:W-:-:S13]  /*0f40*/  LOP3.LUT P0, RZ, R15, 0x7fffffff, R14, 0xc8, !PT ;  /* 0x7fffffff0fff7812 */ /* 0x000fda000780c80e */
[----:B------:R-:W-:Y:S05]  /*0f50*/  @!P0 BRA `(.L_x_11) ;  /* 0x00000004003c8947 */ /* 0x000fea0003800000 */
[C---:B------:R-:W-:Y:S02]  /*0f60*/  FSETP.NEU.FTZ.AND P2, PT, |R0|.reuse, +INF , PT ;  /* 0x7f8000000000780b */ /* 0x040fe40003f5d200 */
[----:B------:R-:W-:Y:S02]  /*0f70*/  FSETP.NEU.FTZ.AND P1, PT, |R3|, +INF , PT ;  /* 0x7f8000000300780b */ /* 0x000fe40003f3d200 */
[----:B------:R-:W-:-:S11]  /*0f80*/  FSETP.NEU.FTZ.AND P0, PT, |R0|, +INF , PT ;  /* 0x7f8000000000780b */ /* 0x000fd60003f1d200 */
[----:B------:R-:W-:Y:S05]  /*0f90*/  @!P1 BRA !P2, `(.L_x_11) ;  /* 0x00000004002c9947 */ /* 0x000fea0005000000 */
[----:B------:R-:W-:-:S04]  /*0fa0*/  LOP3.LUT P2, RZ, R14, 0x7fffffff, RZ, 0xc0, !PT ;  /* 0x7fffffff0eff7812 */ /* 0x000fc8000784c0ff */
[----:B------:R-:W-:-:S13]  /*0fb0*/  PLOP3.LUT P1, PT, P1, P2, PT, 0x2f, 0xf2 ;  /* 0x0000000000f2781c */ /* 0x000fda0000f24577 */
[----:B------:R-:W-:Y:S05]  /*0fc0*/  @P1 BRA `(.L_x_12) ;  /* 0x0000000400181947 */ /* 0x000fea0003800000 */
[----:B------:R-:W-:-:S04]  /*0fd0*/  LOP3.LUT P1, RZ, R15, 0x7fffffff, RZ, 0xc0, !PT ;  /* 0x7fffffff0fff7812 */ /* 0x000fc8000782c0ff */
[----:B------:R-:W-:-:S13]  /*0fe0*/  PLOP3.LUT P0, PT, P0, P1, PT, 0x2f, 0xf2 ;  /* 0x0000000000f2781c */ /* 0x000fda0000702577 */
[----:B------:R-:W-:Y:S05]  /*0ff0*/  @P0 BRA `(.L_x_13) ;  /* 0x0000000400000947 */ /* 0x000fea0003800000 */
[----:B------:R-:W-:Y:S02]  /*1000*/  ISETP.GE.AND P0, PT, R17, RZ, PT ;  /* 0x000000ff1100720c */ /* 0x000fe40003f06270 */
[----:B------:R-:W-:-:S11]  /*1010*/  ISETP.GE.AND P1, PT, R16, RZ, PT ;  /* 0x000000ff1000720c */ /* 0x000fd60003f26270 */
[----:B------:R-:W-:Y:S02]  /*1020*/  @P0 IMAD.MOV.U32 R4, RZ, RZ, RZ ;  /* 0x000000ffff040224 */ /* 0x000fe400078e00ff */
[----:B------:R-:W-:Y:S01]  /*1030*/  @!P0 FFMA R14, R0, 1.84467440737095516160e+19, RZ ;  /* 0x5f800000000e8823 */ /* 0x000fe200000000ff */
[----:B------:R-:W-:Y:S02]  /*1040*/  @!P0 IMAD.MOV.U32 R4, RZ, RZ, -0x40 ;  /* 0xffffffc0ff048424 */ /* 0x000fe400078e00ff */
[----:B------:R-:W-:Y:S02]  /*1050*/  @!P1 FFMA R15, R3, 1.84467440737095516160e+19, RZ ;  /* 0x5f800000030f9823 */ /* 0x000fe400000000ff */
[----:B------:R-:W-:-:S07]  /*1060*/  @!P1 VIADD R4, R4, 0x40 ;  /* 0x0000004004049836 */ /* 0x000fce0000000000 */
.L_x_9:
[----:B------:R-:W-:Y:S01]  /*1070*/  LEA R0, R5, 0xc0800000, 0x17 ;  /* 0xc080000005007811 */ /* 0x000fe200078eb8ff */
[----:B------:R-:W-:Y:S01]  /*1080*/  VIADD R3, R18, 0xffffff81 ;  /* 0xffffff8112037836 */ /* 0x000fe20000000000 */
[----:B------:R-:W-:Y:S03]  /*1090*/  BSSY.RECONVERGENT B2, `(.L_x_14) ;  /* 0x0000035000027945 */ /* 0x000fe60003800200 */
[----:B------:R-:W-:Y:S01]  /*10a0*/  IMAD.IADD R15, R15, 0x1, -R0 ;  /* 0x000000010f0f7824 */ /* 0x000fe200078e0a00 */
[C---:B------:R-:W-:Y:S01]  /*10b0*/  IADD3 R5, PT, PT, R3.reuse, 0x7f, -R5 ;  /* 0x0000007f03057810 */ /* 0x040fe20007ffe805 */
[----:B------:R-:W-:Y:S02]  /*10c0*/  IMAD R0, R3, -0x800000, R14 ;  /* 0xff80000003007824 */ /* 0x000fe400078e020e */
[----:B------:R-:W0:Y:S01]  /*10d0*/  MUFU.RCP R16, R15 ;  /* 0x0000000f00107308 */ /* 0x000e220000001000 */
[----:B------:R-:W-:Y:S01]  /*10e0*/  FADD.FTZ R17, -R15, -RZ ;  /* 0x800000ff0f117221 */ /* 0x000fe20000010100 */
[----:B------:R-:W-:-:S03]  /*10f0*/  IMAD.IADD R5, R5, 0x1, R4 ;  /* 0x0000000105057824 */ /* 0x000fc600078e0204 */
[----:B0-----:R-:W-:-:S04]  /*1100*/  FFMA R19, R16, R17, 1 ;  /* 0x3f80000010137423 */ /* 0x001fc80000000011 */
[----:B------:R-:W-:-:S04]  /*1110*/  FFMA R21, R16, R19, R16 ;  /* 0x0000001310157223 */ /* 0x000fc80000000010 */
[----:B------:R-:W-:-:S04]  /*1120*/  FFMA R14, R0, R21, RZ ;  /* 0x00000015000e7223 */ /* 0x000fc800000000ff */
[----:B------:R-:W-:-:S04]  /*1130*/  FFMA R19, R17, R14, R0 ;  /* 0x0000000e11137223 */ /* 0x000fc80000000000 */
[----:B------:R-:W-:-:S04]  /*1140*/  FFMA R14, R21, R19, R14 ;  /* 0x00000013150e7223 */ /* 0x000fc8000000000e */
[----:B------:R-:W-:-:S04]  /*1150*/  FFMA R17, R17, R14, R0 ;  /* 0x0000000e11117223 */ /* 0x000fc80000000000 */
[----:B------:R-:W-:-:S05]  /*1160*/  FFMA R0, R21, R17, R14 ;  /* 0x0000001115007223 */ /* 0x000fca000000000e */
[----:B------:R-:W-:-:S04]  /*1170*/  SHF.R.U32.HI R3, RZ, 0x17, R0 ;  /* 0x00000017ff037819 */ /* 0x000fc80000011600 */
[----:B------:R-:W-:-:S05]  /*1180*/  LOP3.LUT R3, R3, 0xff, RZ, 0xc0, !PT ;  /* 0x000000ff03037812 */ /* 0x000fca00078ec0ff */
[----:B------:R-:W-:-:S04]  /*1190*/  IMAD.IADD R15, R3, 0x1, R5 ;  /* 0x00000001030f7824 */ /* 0x000fc800078e0205 */
[----:B------:R-:W-:-:S05]  /*11a0*/  VIADD R3, R15, 0xffffffff ;  /* 0xffffffff0f037836 */ /* 0x000fca0000000000 */
[----:B------:R-:W-:-:S13]  /*11b0*/  ISETP.GE.U32.AND P0, PT, R3, 0xfe, PT ;  /* 0x000000fe0300780c */ /* 0x000fda0003f06070 */
[----:B------:R-:W-:Y:S05]  /*11c0*/  @!P0 BRA `(.L_x_15) ;  /* 0x0000000000808947 */ /* 0x000fea0003800000 */
[----:B------:R-:W-:-:S13]  /*11d0*/  ISETP.GT.AND P0, PT, R15, 0xfe, PT ;  /* 0x000000fe0f00780c */ /* 0x000fda0003f04270 */
[----:B------:R-:W-:Y:S05]  /*11e0*/  @P0 BRA `(.L_x_16) ;  /* 0x00000000006c0947 */ /* 0x000fea0003800000 */
[----:B------:R-:W-:-:S13]  /*11f0*/  ISETP.GE.AND P0, PT, R15, 0x1, PT ;  /* 0x000000010f00780c */ /* 0x000fda0003f06270 */
[----:B------:R-:W-:Y:S05]  /*1200*/  @P0 BRA `(.L_x_17) ;  /* 0x0000000000740947 */ /* 0x000fea0003800000 */
[----:B------:R-:W-:Y:S02]  /*1210*/  ISETP.GE.AND P0, PT, R15, -0x18, PT ;  /* 0xffffffe80f00780c */ /* 0x000fe40003f06270 */
[----:B------:R-:W-:-:S11]  /*1220*/  LOP3.LUT R0, R0, 0x80000000, RZ, 0xc0, !PT ;  /* 0x8000000000007812 */ /* 0x000fd600078ec0ff */
[----:B------:R-:W-:Y:S05]  /*1230*/  @!P0 BRA `(.L_x_17) ;  /* 0x0000000000688947 */ /* 0x000fea0003800000 */
[CCC-:B------:R-:W-:Y:S01]  /*1240*/  FFMA.RZ R3, R21.reuse, R17.reuse, R14.reuse ;  /* 0x0000001115037223 */ /* 0x1c0fe2000000c00e */
[-CC-:B------:R-:W-:Y:S01]  /*1250*/  FFMA.RM R4, R21, R17.reuse, R14.reuse ;  /* 0x0000001115047223 */ /* 0x180fe2000000400e */
[C---:B------:R-:W-:Y:S02]  /*1260*/  ISETP.NE.AND P2, PT, R15.reuse, RZ, PT ;  /* 0x000000ff0f00720c */ /* 0x040fe40003f45270 */
[----:B------:R-:W-:Y:S02]  /*1270*/  ISETP.NE.AND P1, PT, R15, RZ, PT ;  /* 0x000000ff0f00720c */ /* 0x000fe40003f25270 */
[----:B------:R-:W-:Y:S01]  /*1280*/  LOP3.LUT R5, R3, 0x7fffff, RZ, 0xc0, !PT ;  /* 0x007fffff03057812 */ /* 0x000fe200078ec0ff */
[----:B------:R-:W-:Y:S01]  /*1290*/  FFMA.RP R3, R21, R17, R14 ;  /* 0x0000001115037223 */ /* 0x000fe2000000800e */
[----:B------:R-:W-:Y:S02]  /*12a0*/  VIADD R14, R15, 0x20 ;  /* 0x000000200f0e7836 */ /* 0x000fe40000000000 */
[----:B------:R-:W-:Y:S01]  /*12b0*/  LOP3.LUT R5, R5, 0x800000, RZ, 0xfc, !PT ;  /* 0x0080000005057812 */ /* 0x000fe200078efcff */
[----:B------:R-:W-:Y:S01]  /*12c0*/  IMAD.MOV R15, RZ, RZ, -R15 ;  /* 0x000000ffff0f7224 */ /* 0x000fe200078e0a0f */
[----:B------:R-:W-:-:S02]  /*12d0*/  FSETP.NEU.FTZ.AND P0, PT, R3, R4, PT ;  /* 0x000000040300720b */ /* 0x000fc40003f1d000 */
[----:B------:R-:W-:Y:S02]  /*12e0*/  SHF.L.U32 R14, R5, R14, RZ ;  /* 0x0000000e050e7219 */ /* 0x000fe400000006ff */
[----:B------:R-:W-:Y:S02]  /*12f0*/  SEL R4, R15, RZ, P2 ;  /* 0x000000ff0f047207 */ /* 0x000fe40001000000 */
[----:B------:R-:W-:Y:S02]  /*1300*/  ISETP.NE.AND P1, PT, R14, RZ, P1 ;  /* 0x000000ff0e00720c */ /* 0x000fe40000f25270 */
[----:B------:R-:W-:Y:S02]  /*1310*/  SHF.R.U32.HI R4, RZ, R4, R5 ;  /* 0x00000004ff047219 */ /* 0x000fe40000011605 */
[----:B------:R-:W-:Y:S02]  /*1320*/  PLOP3.LUT P0, PT, P0, P1, PT, 0xf8, 0x8f ;  /* 0x00000000008f781c */ /* 0x000fe40000703f70 */
[----:B------:R-:W-:-:S02]  /*1330*/  SHF.R.U32.HI R14, RZ, 0x1, R4 ;  /* 0x00000001ff0e7819 */ /* 0x000fc40000011604 */
[----:B------:R-:W-:-:S04]  /*1340*/  SEL R3, RZ, 0x1, !P0 ;  /* 0x00000001ff037807 */ /* 0x000fc80004000000 */
[----:B------:R-:W-:-:S04]  /*1350*/  LOP3.LUT R3, R3, 0x1, R14, 0xf8, !PT ;  /* 0x0000000103037812 */ /* 0x000fc800078ef80e */
[----:B------:R-:W-:-:S05]  /*1360*/  LOP3.LUT R3, R3, R4, RZ, 0xc0, !PT ;  /* 0x0000000403037212 */ /* 0x000fca00078ec0ff */
[----:B------:R-:W-:-:S05]  /*1370*/  IMAD.IADD R3, R14, 0x1, R3 ;  /* 0x000000010e037824 */ /* 0x000fca00078e0203 */
[----:B------:R-:W-:Y:S01]  /*1380*/  LOP3.LUT R0, R3, R0, RZ, 0xfc, !PT ;  /* 0x0000000003007212 */ /* 0x000fe200078efcff */
[----:B------:R-:W-:Y:S06]  /*1390*/  BRA `(.L_x_17) ;  /* 0x0000000000107947 */ /* 0x000fec0003800000 */
.L_x_16:
[----:B------:R-:W-:-:S04]  /*13a0*/  LOP3.LUT R0, R0, 0x80000000, RZ, 0xc0, !PT ;  /* 0x8000000000007812 */ /* 0x000fc800078ec0ff */
[----:B------:R-:W-:Y:S01]  /*13b0*/  LOP3.LUT R0, R0, 0x7f800000, RZ, 0xfc, !PT ;  /* 0x7f80000000007812 */ /* 0x000fe200078efcff */
[----:B------:R-:W-:Y:S06]  /*13c0*/  BRA `(.L_x_17) ;  /* 0x0000000000047947 */ /* 0x000fec0003800000 */
.L_x_15:
[----:B------:R-:W-:-:S07]  /*13d0*/  IMAD R0, R5, 0x800000, R0 ;  /* 0x0080000005007824 */ /* 0x000fce00078e0200 */
.L_x_17:
[----:B------:R-:W-:Y:S05]  /*13e0*/  BSYNC.RECONVERGENT B2 ;  /* 0x0000000000027941 */ /* 0x000fea0003800200 */
.L_x_14:
[----:B------:R-:W-:Y:S05]  /*13f0*/  BRA `(.L_x_18) ;  /* 0x0000000000207947 */ /* 0x000fea0003800000 */
.L_x_13:
[----:B------:R-:W-:-:S04]  /*1400*/  LOP3.LUT R0, R15, 0x80000000, R14, 0x48, !PT ;  /* 0x800000000f007812 */ /* 0x000fc800078e480e */
[----:B------:R-:W-:Y:S01]  /*1410*/  LOP3.LUT R0, R0, 0x7f800000, RZ, 0xfc, !PT ;  /* 0x7f80000000007812 */ /* 0x000fe200078efcff */
[----:B------:R-:W-:Y:S06]  /*1420*/  BRA `(.L_x_18) ;  /* 0x0000000000147947 */ /* 0x000fec0003800000 */
.L_x_12:
[----:B------:R-:W-:Y:S01]  /*1430*/  LOP3.LUT R0, R15, 0x80000000, R14, 0x48, !PT ;  /* 0x800000000f007812 */ /* 0x000fe200078e480e */
[----:B------:R-:W-:Y:S06]  /*1440*/  BRA `(.L_x_18) ;  /* 0x00000000000c7947 */ /* 0x000fec0003800000 */
.L_x_11:
[----:B------:R-:W0:Y:S01]  /*1450*/  MUFU.RSQ R0, -QNAN ;  /* 0xffc0000000007908 */ /* 0x000e220000001400 */
[----:B------:R-:W-:Y:S05]  /*1460*/  BRA `(.L_x_18) ;  /* 0x0000000000047947 */ /* 0x000fea0003800000 */
.L_x_10:
[----:B------:R-:W-:-:S07]  /*1470*/  FADD.FTZ R0, R0, R3 ;  /* 0x0000000300007221 */ /* 0x000fce0000010000 */
.L_x_18:
[----:B------:R-:W-:Y:S05]  /*1480*/  BSYNC.RECONVERGENT B1 ;  /* 0x0000000000017941 */ /* 0x000fea0003800200 */
.L_x_8:
[----:B------:R-:W-:-:S04]  /*1490*/  IMAD.MOV.U32 R3, RZ, RZ, 0x0 ;  /* 0x00000000ff037424 */ /* 0x000fc800078e00ff */
[----:B0-----:R-:W-:Y:S05]  /*14a0*/  RET.REL.NODEC R2 `(fftKernel) ;  /* 0xffffffe802d47950 */ /* 0x001fea0003c3ffff */
.L_x_19:
[----:B------:R-:W-:-:S00]  /*14b0*/  BRA `(.L_x_19) ;  /* 0xfffffffc00fc7947 */ /* 0x000fc0000383ffff */
[----:B------:R-:W-:-:S00]  /*14c0*/  NOP ;  /* 0x0000000000007918 */ /* 0x000fc00000000000 */
        /* <DEDUP_REMOVED lines=11> */
.L_x_20:


//--------------------- .nv.global.init           --------------------------
	.section	.nv.global.init,"aw",@progbits
	.align	4
.nv.global.init:
	.type		__cudart_i2opi_f,@object
	.size		__cudart_i2opi_f,(.L_0 - __cudart_i2opi_f)
__cudart_i2opi_f:
        /*0000*/ 	.byte	0x41, 0x90, 0x43, 0x3c, 0x99, 0x95, 0x62, 0xdb, 0xc0, 0xdd, 0x34, 0xf5, 0xd1, 0x57, 0x27, 0xfc
        /*0010*/ 	.byte	0x29, 0x15, 0x44, 0x4e, 0x6e, 0x83, 0xf9, 0xa2
.L_0:


//--------------------- .nv.shared.reserved.0     --------------------------
	.section	.nv.shared.reserved.0,"aw",@nobits
	.weak		__nv_reservedSMEM_offset_0_alias
	.size		__nv_reservedSMEM_offset_0_alias, 0, 64
	.other		__nv_reservedSMEM_offset_0_alias,@"STO_CUDA_RESERVED_SHARED STV_DEFAULT"
__nv_reservedSMEM_offset_0_alias:
	.zero		0
	.zero		64


//--------------------- .nv.constant0.fftKernel   --------------------------
	.section	.nv.constant0.fftKernel,"a",@progbits
	.sectionflags	@""
	.align	4
.nv.constant0.fftKernel:
	.zero		912


//--------------------- SYMBOLS --------------------------

	.type		.nv.reservedSmem.offset0,@object
	.size		.nv.reservedSmem.offset0,0x4
